//
// Generated by NVIDIA NVVM Compiler
//
// Compiler Build ID: CL-36424714
// Cuda compilation tools, release 13.0, V13.0.88
// Based on NVVM 20.0.0
//

.version 9.0
.target sm_100
.address_size 64

	// .globl	_Z9helloCUDAv
.extern .func  (.param .b32 func_retval0) vprintf
(
	.param .b64 vprintf_param_0,
	.param .b64 vprintf_param_1
)
;
.global .align 1 .b8 $str[23] = {72, 101, 108, 108, 111, 32, 67, 85, 68, 65, 32, 102, 114, 111, 109, 32, 71, 80, 85, 33, 32, 10};

.visible .entry _Z9helloCUDAv()
{
	.reg .b32 	%r<3>;
	.reg .b64 	%rd<3>;

	mov.u64 	%rd1, $str;
	cvta.global.u64 	%rd2, %rd1;
	{ // callseq 0, 0
	.param .b64 param0;
	st.param.b64 	[param0], %rd2;
	.param .b64 param1;
	st.param.b64 	[param1], 0;
	.param .b32 retval0;
	call.uni (retval0), 
	vprintf, 
	(
	param0, 
	param1
	);
	ld.param.b32 	%r1, [retval0];
	} // callseq 0
	ret;

}


// ===== COMPILED SASS (sm_100) =====

	.target	sm_100

	.elftype	@"ET_EXEC"


//--------------------- .note.nv.tkinfo           --------------------------
	.section	.note.nv.tkinfo,"",@"SHT_NOTE"
	.sectionflags	@"SHF_NOTE_NV_TKINFO"
	.tkinfo
        /*0018*/ 	.word	0x00000002
        /*0030*/ 	.string	""
        /*0030*/ 	.string	"ptxas"
        /*0030*/ 	.string	"Cuda compilation tools, release 13.0, V13.0.88"
        /*0030*/ 	.string	"Build cuda_13.0.r13.0/compiler.36424714_0"
        /*0030*/ 	.string	"-arch sm_100 -m 64 "



//--------------------- .note.nv.cuinfo           --------------------------
	.section	.note.nv.cuinfo,"",@"SHT_NOTE"
	.sectionflags	@"SHF_NOTE_NV_CUINFO"
        /*0018*/ 	.short	0x0002
        /*001a*/ 	.short	0x0064
        /*001c*/ 	.short	0x0082
	.zero		2


//--------------------- .nv.info                  --------------------------
	.section	.nv.info,"",@"SHT_CUDA_INFO"
	.align	4


	//----- nvinfo : EIATTR_REGCOUNT
	.align		4
        /*0000*/ 	.byte	0x04, 0x2f
        /*0002*/ 	.short	(.L_2 - .L_1)
	.align		4
.L_1:
        /*0004*/ 	.word	index@(_Z9helloCUDAv)
        /*0008*/ 	.word	0x00000018


	//----- nvinfo : EIATTR_FRAME_SIZE
	.align		4
.L_2:
        /*000c*/ 	.byte	0x04, 0x11
        /*000e*/ 	.short	(.L_4 - .L_3)
	.align		4
.L_3:
        /*0010*/ 	.word	index@(_Z9helloCUDAv)
        /*0014*/ 	.word	0x00000000


	//----- nvinfo : EIATTR_MIN_STACK_SIZE
	.align		4
.L_4:
        /*0018*/ 	.byte	0x04, 0x12
        /*001a*/ 	.short	(.L_6 - .L_5)
	.align		4
.L_5:
        /*001c*/ 	.word	index@(_Z9helloCUDAv)
        /*0020*/ 	.word	0x00000000
.L_6:


//--------------------- .nv.compat                --------------------------
	.section	.nv.compat,"",@"SHT_CUDA_COMPAT_INFO"
	.align	4
        /*0000*/ 	.byte	0x02, 0x09, 0x00, 0x00, 0x02, 0x02, 0x01, 0x00, 0x02, 0x05, 0x05, 0x00, 0x03, 0x07, 0x01, 0x01
        /*0010*/ 	.byte	0x02, 0x03, 0x00, 0x00, 0x02, 0x06, 0x01, 0x00, 0x04, 0x0b, 0x08, 0x00, 0x09, 0x00, 0x00, 0x00
        /*0020*/ 	.byte	0x00, 0x00, 0x00, 0x00


//--------------------- .nv.info._Z9helloCUDAv    --------------------------
	.section	.nv.info._Z9helloCUDAv,"",@"SHT_CUDA_INFO"
	.sectionflags	@""
	.align	4


	//----- nvinfo : EIATTR_CUDA_API_VERSION
	.align		4
        /*0000*/ 	.byte	0x04, 0x37
        /*0002*/ 	.short	(.L_8 - .L_7)
.L_7:
        /*0004*/ 	.word	0x00000082


	//----- nvinfo : EIATTR_SPARSE_MMA_MASK
	.align		4
.L_8:
        /*0008*/ 	.byte	0x03, 0x50
        /*000a*/ 	.short	0x0000


	//----- nvinfo : EIATTR_MAXREG_COUNT
	.align		4
        /*000c*/ 	.byte	0x03, 0x1b
        /*000e*/ 	.short	0x00ff


	//----- nvinfo : EIATTR_EXTERNS
	.align		4
        /*0010*/ 	.byte	0x04, 0x0f
        /*0012*/ 	.short	(.L_10 - .L_9)


	//   ....[0]....
	.align		4
.L_9:
        /*0014*/ 	.word	index@(vprintf)


	//----- nvinfo : EIATTR_MERCURY_ISA_VERSION
	.align		4
.L_10:
        /*0018*/ 	.byte	0x03, 0x5f
        /*001a*/ 	.short	0x0101


	//----- nvinfo : EIATTR_VRC_CTA_INIT_COUNT
	.align		4
        /*001c*/ 	.byte	0x02, 0x4a
	.zero		1
	.zero		1


	//----- nvinfo : EIATTR_SYSCALL_OFFSETS
	.align		4
        /*0020*/ 	.byte	0x04, 0x46
        /*0022*/ 	.short	(.L_12 - .L_11)


	//   ....[0]....
.L_11:
        /*0024*/ 	.word	0x00000080


	//----- nvinfo : EIATTR_EXIT_INSTR_OFFSETS
	.align		4
.L_12:
        /*0028*/ 	.byte	0x04, 0x1c
        /*002a*/ 	.short	(.L_14 - .L_13)


	//   ....[0]....
.L_13:
        /*002c*/ 	.word	0x00000090


	//----- nvinfo : EIATTR_SW_WAR
	.align		4
.L_14:
        /*0030*/ 	.byte	0x04, 0x36
        /*0032*/ 	.short	(.L_16 - .L_15)
.L_15:
        /*0034*/ 	.word	0x00000008
.L_16:


//--------------------- .nv.callgraph             --------------------------
	.section	.nv.callgraph,"",@"SHT_CUDA_CALLGRAPH"
	.align	4
	.sectionentsize	8
	.align		4
        /*0000*/ 	.word	0x00000000
	.align		4
        /*0004*/ 	.word	0xffffffff
	.align		4
        /*0008*/ 	.word	index@(_Z9helloCUDAv)
	.align		4
        /*000c*/ 	.word	index@(vprintf)
	.align		4
        /*0010*/ 	.word	0x00000000
	.align		4
        /*0014*/ 	.word	0xfffffffe
	.align		4
        /*0018*/ 	.word	0x00000000
	.align		4
        /*001c*/ 	.word	0xfffffffd
	.align		4
        /*0020*/ 	.word	0x00000000
	.align		4
        /*0024*/ 	.word	0xfffffffc


//--------------------- .nv.constant4             --------------------------
	.section	.nv.constant4,"a",@progbits
	.align	8
	.align		8
.nv.constant4:
        /*0000*/ 	.dword	vprintf
	.align		8
        /*0008*/ 	.dword	$str


//--------------------- .text._Z9helloCUDAv       --------------------------
	.section	.text._Z9helloCUDAv,"ax",@progbits
	.align	128
        .global         _Z9helloCUDAv
        .type           _Z9helloCUDAv,@function
        .size           _Z9helloCUDAv,(.L_x_2 - _Z9helloCUDAv)
        .other          _Z9helloCUDAv,@"STO_CUDA_ENTRY STV_DEFAULT"
_Z9helloCUDAv:
.text._Z9helloCUDAv:
[----:B------:R-:W0:Y:S01]  /*0000*/  LDC R1, c[0x0][0x37c] ;  /* 0x0000df00ff017b82 */ /* 0x000e220000000800 */
[----:B------:R-:W-:Y:S01]  /*0010*/  MOV R0, 0x0 ;  /* 0x0000000000007802 */ /* 0x000fe20000000f00 */
[----:B------:R-:W1:Y:S01]  /*0020*/  LDCU.64 UR4, c[0x4][0x8] ;  /* 0x01000100ff0477ac */ /* 0x000e620008000a00 */
[----:B------:R-:W-:-:S05]  /*0030*/  CS2R R6, SRZ ;  /* 0x0000000000067805 */ /* 0x000fca000001ff00 */
[----:B------:R2:W3:Y:S01]  /*0040*/  LDC.64 R2, c[0x4][R0] ;  /* 0x0100000000027b82 */ /* 0x0004e20000000a00 */
[----:B-1----:R-:W-:Y:S02]  /*0050*/  IMAD.U32 R4, RZ, RZ, UR4 ;  /* 0x00000004ff047e24 */ /* 0x002fe4000f8e00ff */
[----:B--2---:R-:W-:-:S07]  /*0060*/  IMAD.U32 R5, RZ, RZ, UR5 ;  /* 0x00000005ff057e24 */ /* 0x004fce000f8e00ff */
[----:B------:R-:W-:-:S07]  /*0070*/  LEPC R20, `(.L_x_0) ;  /* 0x000000001014794e */ /* 0x000fce0000000000 */
[----:B0--3--:R-:W-:Y:S05]  /*0080*/  CALL.ABS.NOINC R2 ;  /* 0x0000000002007343 */ /* 0x009fea0003c00000 */
.L_x_0:
[----:B------:R-:W-:Y:S05]  /*0090*/  EXIT ;  /* 0x000000000000794d */ /* 0x000fea0003800000 */
.L_x_1:
[----:B------:R-:W-:-:S00]  /*00a0*/  BRA `(.L_x_1) ;  /* 0xfffffffc00fc7947 */ /* 0x000fc0000383ffff */
[----:B------:R-:W-:-:S00]  /*00b0*/  NOP ;  /* 0x0000000000007918 */ /* 0x000fc00000000000 */
        /* <DEDUP_REMOVED lines=12> */
.L_x_2:


//--------------------- .nv.global.init           --------------------------
	.section	.nv.global.init,"aw",@progbits
.nv.global.init:
	.type		$str,@object
	.size		$str,(.L_0 - $str)
$str:
        /*0000*/ 	.byte	0x48, 0x65, 0x6c, 0x6c, 0x6f, 0x20, 0x43, 0x55, 0x44, 0x41, 0x20, 0x66, 0x72, 0x6f, 0x6d, 0x20
        /*0010*/ 	.byte	0x47, 0x50, 0x55, 0x21, 0x20, 0x0a, 0x00
.L_0:


//--------------------- .nv.shared.reserved.0     --------------------------
	.section	.nv.shared.reserved.0,"aw",@nobits
	.weak		__nv_reservedSMEM_offset_0_alias
	.size		__nv_reservedSMEM_offset_0_alias, 0, 64
	.other		__nv_reservedSMEM_offset_0_alias,@"STO_CUDA_RESERVED_SHARED STV_DEFAULT"
__nv_reservedSMEM_offset_0_alias:
	.zero		0
	.zero		64


//--------------------- .nv.constant0._Z9helloCUDAv --------------------------
	.section	.nv.constant0._Z9helloCUDAv,"a",@progbits
	.sectionflags	@""
	.align	4
.nv.constant0._Z9helloCUDAv:
	.zero		896


//--------------------- SYMBOLS --------------------------

	.type		.nv.reservedSmem.offset0,@object
	.size		.nv.reservedSmem.offset0,0x4
	.type		vprintf,@function
